//
// Generated by NVIDIA NVVM Compiler
//
// Compiler Build ID: CL-36424714
// Cuda compilation tools, release 13.0, V13.0.88
// Based on NVVM 20.0.0
//

.version 9.0
.target sm_100
.address_size 64

	// .globl	_Z8squareIPPfi

.visible .entry _Z8squareIPPfi(
	.param .u64 .ptr .align 1 _Z8squareIPPfi_param_0,
	.param .u32 _Z8squareIPPfi_param_1
)
{
	.reg .pred 	%p<2>;
	.reg .b32 	%r<6>;
	.reg .b32 	%f<3>;
	.reg .b64 	%rd<5>;

	ld.param.u64 	%rd1, [_Z8squareIPPfi_param_0];
	ld.param.u32 	%r2, [_Z8squareIPPfi_param_1];
	mov.u32 	%r3, %ctaid.x;
	mov.u32 	%r4, %ntid.x;
	mov.u32 	%r5, %tid.x;
	mad.lo.s32 	%r1, %r3, %r4, %r5;
	setp.ge.s32 	%p1, %r1, %r2;
	@%p1 bra 	$L__BB0_2;
	cvta.to.global.u64 	%rd2, %rd1;
	mul.wide.s32 	%rd3, %r1, 4;
	add.s64 	%rd4, %rd2, %rd3;
	ld.global.f32 	%f1, [%rd4];
	mul.f32 	%f2, %f1, %f1;
	st.global.f32 	[%rd4], %f2;
$L__BB0_2:
	ret;

}


// ===== COMPILED SASS (sm_100) =====

	.target	sm_100

	.elftype	@"ET_EXEC"


//--------------------- .note.nv.tkinfo           --------------------------
	.section	.note.nv.tkinfo,"",@"SHT_NOTE"
	.sectionflags	@"SHF_NOTE_NV_TKINFO"
	.tkinfo
        /*0018*/ 	.word	0x00000002
        /*0030*/ 	.string	""
        /*0030*/ 	.string	"ptxas"
        /*0030*/ 	.string	"Cuda compilation tools, release 13.0, V13.0.88"
        /*0030*/ 	.string	"Build cuda_13.0.r13.0/compiler.36424714_0"
        /*0030*/ 	.string	"-arch sm_100 -m 64 "



//--------------------- .note.nv.cuinfo           --------------------------
	.section	.note.nv.cuinfo,"",@"SHT_NOTE"
	.sectionflags	@"SHF_NOTE_NV_CUINFO"
        /*0018*/ 	.short	0x0002
        /*001a*/ 	.short	0x0064
        /*001c*/ 	.short	0x0082
	.zero		2


//--------------------- .nv.info                  --------------------------
	.section	.nv.info,"",@"SHT_CUDA_INFO"
	.align	4


	//----- nvinfo : EIATTR_REGCOUNT
	.align		4
        /*0000*/ 	.byte	0x04, 0x2f
        /*0002*/ 	.short	(.L_1 - .L_0)
	.align		4
.L_0:
        /*0004*/ 	.word	index@(_Z8squareIPPfi)
        /*0008*/ 	.word	0x00000008


	//----- nvinfo : EIATTR_FRAME_SIZE
	.align		4
.L_1:
        /*000c*/ 	.byte	0x04, 0x11
        /*000e*/ 	.short	(.L_3 - .L_2)
	.align		4
.L_2:
        /*0010*/ 	.word	index@(_Z8squareIPPfi)
        /*0014*/ 	.word	0x00000000


	//----- nvinfo : EIATTR_MIN_STACK_SIZE
	.align		4
.L_3:
        /*0018*/ 	.byte	0x04, 0x12
        /*001a*/ 	.short	(.L_5 - .L_4)
	.align		4
.L_4:
        /*001c*/ 	.word	index@(_Z8squareIPPfi)
        /*0020*/ 	.word	0x00000000
.L_5:


//--------------------- .nv.compat                --------------------------
	.section	.nv.compat,"",@"SHT_CUDA_COMPAT_INFO"
	.align	4
        /*0000*/ 	.byte	0x02, 0x09, 0x00, 0x00, 0x02, 0x02, 0x01, 0x00, 0x02, 0x05, 0x05, 0x00, 0x03, 0x07, 0x01, 0x01
        /*0010*/ 	.byte	0x02, 0x03, 0x00, 0x00, 0x02, 0x06, 0x01, 0x00, 0x04, 0x0b, 0x08, 0x00, 0x09, 0x00, 0x00, 0x00
        /*0020*/ 	.byte	0x00, 0x00, 0x00, 0x00


//--------------------- .nv.info._Z8squareIPPfi   --------------------------
	.section	.nv.info._Z8squareIPPfi,"",@"SHT_CUDA_INFO"
	.sectionflags	@""
	.align	4


	//----- nvinfo : EIATTR_CUDA_API_VERSION
	.align		4
        /*0000*/ 	.byte	0x04, 0x37
        /*0002*/ 	.short	(.L_7 - .L_6)
.L_6:
        /*0004*/ 	.word	0x00000082


	//----- nvinfo : EIATTR_KPARAM_INFO
	.align		4
.L_7:
        /*0008*/ 	.byte	0x04, 0x17
        /*000a*/ 	.short	(.L_9 - .L_8)
.L_8:
        /*000c*/ 	.word	0x00000000
        /*0010*/ 	.short	0x0001
        /*0012*/ 	.short	0x0008
        /*0014*/ 	.byte	0x00, 0xf0, 0x11, 0x00


	//----- nvinfo : EIATTR_KPARAM_INFO
	.align		4
.L_9:
        /*0018*/ 	.byte	0x04, 0x17
        /*001a*/ 	.short	(.L_11 - .L_10)
.L_10:
        /*001c*/ 	.word	0x00000000
        /*0020*/ 	.short	0x0000
        /*0022*/ 	.short	0x0000
        /*0024*/ 	.byte	0x00, 0xf5, 0x21, 0x00


	//----- nvinfo : EIATTR_SPARSE_MMA_MASK
	.align		4
.L_11:
        /*0028*/ 	.byte	0x03, 0x50
        /*002a*/ 	.short	0x0000


	//----- nvinfo : EIATTR_MAXREG_COUNT
	.align		4
        /*002c*/ 	.byte	0x03, 0x1b
        /*002e*/ 	.short	0x00ff


	//----- nvinfo : EIATTR_MERCURY_ISA_VERSION
	.align		4
        /*0030*/ 	.byte	0x03, 0x5f
        /*0032*/ 	.short	0x0101


	//----- nvinfo : EIATTR_VRC_CTA_INIT_COUNT
	.align		4
        /*0034*/ 	.byte	0x02, 0x4a
	.zero		1
	.zero		1


	//----- nvinfo : EIATTR_EXIT_INSTR_OFFSETS
	.align		4
        /*0038*/ 	.byte	0x04, 0x1c
        /*003a*/ 	.short	(.L_13 - .L_12)


	//   ....[0]....
.L_12:
        /*003c*/ 	.word	0x00000070


	//   ....[1]....
        /*0040*/ 	.word	0x000000e0


	//----- nvinfo : EIATTR_CBANK_PARAM_SIZE
	.align		4
.L_13:
        /*0044*/ 	.byte	0x03, 0x19
        /*0046*/ 	.short	0x000c


	//----- nvinfo : EIATTR_PARAM_CBANK
	.align		4
        /*0048*/ 	.byte	0x04, 0x0a
        /*004a*/ 	.short	(.L_15 - .L_14)
	.align		4
.L_14:
        /*004c*/ 	.word	index@(.nv.constant0._Z8squareIPPfi)
        /*0050*/ 	.short	0x0380
        /*0052*/ 	.short	0x000c


	//----- nvinfo : EIATTR_SW_WAR
	.align		4
.L_15:
        /*0054*/ 	.byte	0x04, 0x36
        /*0056*/ 	.short	(.L_17 - .L_16)
.L_16:
        /*0058*/ 	.word	0x00000008
.L_17:


//--------------------- .nv.callgraph             --------------------------
	.section	.nv.callgraph,"",@"SHT_CUDA_CALLGRAPH"
	.align	4
	.sectionentsize	8
	.align		4
        /*0000*/ 	.word	0x00000000
	.align		4
        /*0004*/ 	.word	0xffffffff
	.align		4
        /*0008*/ 	.word	0x00000000
	.align		4
        /*000c*/ 	.word	0xfffffffe
	.align		4
        /*0010*/ 	.word	0x00000000
	.align		4
        /*0014*/ 	.word	0xfffffffd
	.align		4
        /*0018*/ 	.word	0x00000000
	.align		4
        /*001c*/ 	.word	0xfffffffc


//--------------------- .text._Z8squareIPPfi      --------------------------
	.section	.text._Z8squareIPPfi,"ax",@progbits
	.align	128
        .global         _Z8squareIPPfi
        .type           _Z8squareIPPfi,@function
        .size           _Z8squareIPPfi,(.L_x_1 - _Z8squareIPPfi)
        .other          _Z8squareIPPfi,@"STO_CUDA_ENTRY STV_DEFAULT"
_Z8squareIPPfi:
.text._Z8squareIPPfi:
[----:B------:R-:W-:Y:S01]  /*0000*/  LDC R1, c[0x0][0x37c] ;  /* 0x0000df00ff017b82 */ /* 0x000fe20000000800 */
[----:B------:R-:W0:Y:S07]  /*0010*/  S2R R0, SR_TID.X ;  /* 0x0000000000007919 */ /* 0x000e2e0000002100 */
[----:B------:R-:W0:Y:S01]  /*0020*/  S2UR UR4, SR_CTAID.X ;  /* 0x00000000000479c3 */ /* 0x000e220000002500 */
[----:B------:R-:W1:Y:S07]  /*0030*/  LDCU UR5, c[0x0][0x388] ;  /* 0x00007100ff0577ac */ /* 0x000e6e0008000800 */
[----:B------:R-:W0:Y:S02]  /*0040*/  LDC R5, c[0x0][0x360] ;  /* 0x0000d800ff057b82 */ /* 0x000e240000000800 */
[----:B0-----:R-:W-:-:S05]  /*0050*/  IMAD R5, R5, UR4, R0 ;  /* 0x0000000405057c24 */ /* 0x001fca000f8e0200 */
[----:B-1----:R-:W-:-:S13]  /*0060*/  ISETP.GE.AND P0, PT, R5, UR5, PT ;  /* 0x0000000505007c0c */ /* 0x002fda000bf06270 */
[----:B------:R-:W-:Y:S05]  /*0070*/  @P0 EXIT ;  /* 0x000000000000094d */ /* 0x000fea0003800000 */
[----:B------:R-:W0:Y:S01]  /*0080*/  LDC.64 R2, c[0x0][0x380] ;  /* 0x0000e000ff027b82 */ /* 0x000e220000000a00 */
[----:B------:R-:W1:Y:S01]  /*0090*/  LDCU.64 UR4, c[0x0][0x358] ;  /* 0x00006b00ff0477ac */ /* 0x000e620008000a00 */
[----:B0-----:R-:W-:-:S05]  /*00a0*/  IMAD.WIDE R2, R5, 0x4, R2 ;  /* 0x0000000405027825 */ /* 0x001fca00078e0202 */
[----:B-1----:R-:W2:Y:S02]  /*00b0*/  LDG.E R0, desc[UR4][R2.64] ;  /* 0x0000000402007981 */ /* 0x002ea4000c1e1900 */
[----:B--2---:R-:W-:-:S05]  /*00c0*/  FMUL R5, R0, R0 ;  /* 0x0000000000057220 */ /* 0x004fca0000400000 */
[----:B------:R-:W-:Y:S01]  /*00d0*/  STG.E desc[UR4][R2.64], R5 ;  /* 0x0000000502007986 */ /* 0x000fe2000c101904 */
[----:B------:R-:W-:Y:S05]  /*00e0*/  EXIT ;  /* 0x000000000000794d */ /* 0x000fea0003800000 */
.L_x_0:
[----:B------:R-:W-:-:S00]  /*00f0*/  BRA `(.L_x_0) ;  /* 0xfffffffc00fc7947 */ /* 0x000fc0000383ffff */
[----:B------:R-:W-:-:S00]  /*0100*/  NOP ;  /* 0x0000000000007918 */ /* 0x000fc00000000000 */
[----:B------:R-:W-:-:S00]  /*0110*/  NOP ;  /* 0x0000000000007918 */ /* 0x000fc00000000000 */
[----:B------:R-:W-:-:S00]  /*0120*/  NOP ;  /* 0x0000000000007918 */ /* 0x000fc00000000000 */
[----:B------:R-:W-:-:S00]  /*0130*/  NOP ;  /* 0x0000000000007918 */ /* 0x000fc00000000000 */
[----:B------:R-:W-:-:S00]  /*0140*/  NOP ;  /* 0x0000000000007918 */ /* 0x000fc00000000000 */
[----:B------:R-:W-:-:S00]  /*0150*/  NOP ;  /* 0x0000000000007918 */ /* 0x000fc00000000000 */
[----:B------:R-:W-:-:S00]  /*0160*/  NOP ;  /* 0x0000000000007918 */ /* 0x000fc00000000000 */
[----:B------:R-:W-:-:S00]  /*0170*/  NOP ;  /* 0x0000000000007918 */ /* 0x000fc00000000000 */
.L_x_1:


//--------------------- .nv.shared.reserved.0     --------------------------
	.section	.nv.shared.reserved.0,"aw",@nobits
	.weak		__nv_reservedSMEM_offset_0_alias
	.size		__nv_reservedSMEM_offset_0_alias, 0, 64
	.other		__nv_reservedSMEM_offset_0_alias,@"STO_CUDA_RESERVED_SHARED STV_DEFAULT"
__nv_reservedSMEM_offset_0_alias:
	.zero		0
	.zero		64


//--------------------- .nv.constant0._Z8squareIPPfi --------------------------
	.section	.nv.constant0._Z8squareIPPfi,"a",@progbits
	.sectionflags	@""
	.align	4
.nv.constant0._Z8squareIPPfi:
	.zero		908


//--------------------- SYMBOLS --------------------------

	.type		.nv.reservedSmem.offset0,@object
	.size		.nv.reservedSmem.offset0,0x4
